	.target	sm_90a

	.elftype	@"ET_EXEC"


//--------------------- .note.nv.tkinfo           --------------------------
	.section	.note.nv.tkinfo,"",@"SHT_NOTE"
	.sectionflags	@"SHF_NOTE_NV_TKINFO"
	.tkinfo
        /*0018*/ 	.word	0x00000002
        /*0030*/ 	.string	""
        /*0030*/ 	.string	"ptxas"
        /*0030*/ 	.string	"Cuda compilation tools, release 13.0, V13.0.88"
        /*0030*/ 	.string	"Build cuda_13.0.r13.0/compiler.36424714_0"
        /*0030*/ 	.string	"-arch sm_90a -m 64 "



//--------------------- .note.nv.cuinfo           --------------------------
	.section	.note.nv.cuinfo,"",@"SHT_NOTE"
	.sectionflags	@"SHF_NOTE_NV_CUINFO"
        /*0018*/ 	.short	0x0002
        /*001a*/ 	.short	0x005a
        /*001c*/ 	.short	0x0082
	.zero		2


//--------------------- .nv.info                  --------------------------
	.section	.nv.info,"",@"SHT_CUDA_INFO"
	.align	4


	//----- nvinfo : EIATTR_REGCOUNT
	.align		4
        /*0000*/ 	.byte	0x04, 0x2f
        /*0002*/ 	.short	(.L_29 - .L_28)
	.align		4
.L_28:
        /*0004*/ 	.word	index@(_Z19cuda_softcap_kernelPfmf)
        /*0008*/ 	.word	0x00000008


	//----- nvinfo : EIATTR_FRAME_SIZE
	.align		4
.L_29:
        /*000c*/ 	.byte	0x04, 0x11
        /*000e*/ 	.short	(.L_31 - .L_30)
	.align		4
.L_30:
        /*0010*/ 	.word	index@(_Z19cuda_softcap_kernelPfmf)
        /*0014*/ 	.word	0x00000000


	//----- nvinfo : EIATTR_REGCOUNT
	.align		4
.L_31:
        /*0018*/ 	.byte	0x04, 0x2f
        /*001a*/ 	.short	(.L_33 - .L_32)
	.align		4
.L_32:
        /*001c*/ 	.word	index@(_Z21h_cuda_softcap_kernelP6__halfmf)
        /*0020*/ 	.word	0x00000009


	//----- nvinfo : EIATTR_FRAME_SIZE
	.align		4
.L_33:
        /*0024*/ 	.byte	0x04, 0x11
        /*0026*/ 	.short	(.L_35 - .L_34)
	.align		4
.L_34:
        /*0028*/ 	.word	index@(_Z21h_cuda_softcap_kernelP6__halfmf)
        /*002c*/ 	.word	0x00000000


	//----- nvinfo : EIATTR_MIN_STACK_SIZE
	.align		4
.L_35:
        /*0030*/ 	.byte	0x04, 0x12
        /*0032*/ 	.short	(.L_37 - .L_36)
	.align		4
.L_36:
        /*0034*/ 	.word	index@(_Z21h_cuda_softcap_kernelP6__halfmf)
        /*0038*/ 	.word	0x00000000


	//----- nvinfo : EIATTR_MIN_STACK_SIZE
	.align		4
.L_37:
        /*003c*/ 	.byte	0x04, 0x12
        /*003e*/ 	.short	(.L_39 - .L_38)
	.align		4
.L_38:
        /*0040*/ 	.word	index@(_Z19cuda_softcap_kernelPfmf)
        /*0044*/ 	.word	0x00000000
.L_39:


//--------------------- .nv.compat                --------------------------
	.section	.nv.compat,"",@"SHT_CUDA_COMPAT_INFO"
	.align	4
        /*0000*/ 	.byte	0x02, 0x09, 0x01, 0x00, 0x02, 0x02, 0x01, 0x00, 0x02, 0x05, 0x05, 0x00, 0x03, 0x07, 0x01, 0x01
        /*0010*/ 	.byte	0x02, 0x03, 0x00, 0x00, 0x02, 0x06, 0x01, 0x00, 0x04, 0x0b, 0x08, 0x00, 0x00, 0x00, 0x00, 0x00
        /*0020*/ 	.byte	0x00, 0x00, 0x00, 0x00


//--------------------- .nv.info._Z21h_cuda_softcap_kernelP6__halfmf --------------------------
	.section	.nv.info._Z21h_cuda_softcap_kernelP6__halfmf,"",@"SHT_CUDA_INFO"
	.sectionflags	@""
	.align	4


	//----- nvinfo : EIATTR_CUDA_API_VERSION
	.align		4
        /*0000*/ 	.byte	0x04, 0x37
        /*0002*/ 	.short	(.L_41 - .L_40)
.L_40:
        /*0004*/ 	.word	0x00000082


	//----- nvinfo : EIATTR_KPARAM_INFO
	.align		4
.L_41:
        /*0008*/ 	.byte	0x04, 0x17
        /*000a*/ 	.short	(.L_43 - .L_42)
.L_42:
        /*000c*/ 	.word	0x00000000
        /*0010*/ 	.short	0x0002
        /*0012*/ 	.short	0x0010
        /*0014*/ 	.byte	0x00, 0xf0, 0x11, 0x00


	//----- nvinfo : EIATTR_KPARAM_INFO
	.align		4
.L_43:
        /*0018*/ 	.byte	0x04, 0x17
        /*001a*/ 	.short	(.L_45 - .L_44)
.L_44:
        /*001c*/ 	.word	0x00000000
        /*0020*/ 	.short	0x0001
        /*0022*/ 	.short	0x0008
        /*0024*/ 	.byte	0x00, 0xf0, 0x21, 0x00


	//----- nvinfo : EIATTR_KPARAM_INFO
	.align		4
.L_45:
        /*0028*/ 	.byte	0x04, 0x17
        /*002a*/ 	.short	(.L_47 - .L_46)
.L_46:
        /*002c*/ 	.word	0x00000000
        /*0030*/ 	.short	0x0000
        /*0032*/ 	.short	0x0000
        /*0034*/ 	.byte	0x00, 0xf0, 0x21, 0x00


	//----- nvinfo : EIATTR_SPARSE_MMA_MASK
	.align		4
.L_47:
        /*0038*/ 	.byte	0x03, 0x50
        /*003a*/ 	.short	0x0000


	//----- nvinfo : EIATTR_MAXREG_COUNT
	.align		4
        /*003c*/ 	.byte	0x03, 0x1b
        /*003e*/ 	.short	0x00ff


	//----- nvinfo : EIATTR_MERCURY_ISA_VERSION
	.align		4
        /*0040*/ 	.byte	0x03, 0x5f
        /*0042*/ 	.short	0x0101


	//----- nvinfo : EIATTR_EXIT_INSTR_OFFSETS
	.align		4
        /*0044*/ 	.byte	0x04, 0x1c
        /*0046*/ 	.short	(.L_49 - .L_48)


	//   ....[0]....
.L_48:
        /*0048*/ 	.word	0x000000a0


	//   ....[1]....
        /*004c*/ 	.word	0x000001c0


	//----- nvinfo : EIATTR_CBANK_PARAM_SIZE
	.align		4
.L_49:
        /*0050*/ 	.byte	0x03, 0x19
        /*0052*/ 	.short	0x0014


	//----- nvinfo : EIATTR_PARAM_CBANK
	.align		4
        /*0054*/ 	.byte	0x04, 0x0a
        /*0056*/ 	.short	(.L_51 - .L_50)
	.align		4
.L_50:
        /*0058*/ 	.word	index@(.nv.constant0._Z21h_cuda_softcap_kernelP6__halfmf)
        /*005c*/ 	.short	0x0210
        /*005e*/ 	.short	0x0014


	//----- nvinfo : EIATTR_SW_WAR
	.align		4
.L_51:
        /*0060*/ 	.byte	0x04, 0x36
        /*0062*/ 	.short	(.L_53 - .L_52)
.L_52:
        /*0064*/ 	.word	0x00000008
.L_53:


//--------------------- .nv.info._Z19cuda_softcap_kernelPfmf --------------------------
	.section	.nv.info._Z19cuda_softcap_kernelPfmf,"",@"SHT_CUDA_INFO"
	.sectionflags	@""
	.align	4


	//----- nvinfo : EIATTR_CUDA_API_VERSION
	.align		4
        /*0000*/ 	.byte	0x04, 0x37
        /*0002*/ 	.short	(.L_55 - .L_54)
.L_54:
        /*0004*/ 	.word	0x00000082


	//----- nvinfo : EIATTR_KPARAM_INFO
	.align		4
.L_55:
        /*0008*/ 	.byte	0x04, 0x17
        /*000a*/ 	.short	(.L_57 - .L_56)
.L_56:
        /*000c*/ 	.word	0x00000000
        /*0010*/ 	.short	0x0002
        /*0012*/ 	.short	0x0010
        /*0014*/ 	.byte	0x00, 0xf0, 0x11, 0x00


	//----- nvinfo : EIATTR_KPARAM_INFO
	.align		4
.L_57:
        /*0018*/ 	.byte	0x04, 0x17
        /*001a*/ 	.short	(.L_59 - .L_58)
.L_58:
        /*001c*/ 	.word	0x00000000
        /*0020*/ 	.short	0x0001
        /*0022*/ 	.short	0x0008
        /*0024*/ 	.byte	0x00, 0xf0, 0x21, 0x00


	//----- nvinfo : EIATTR_KPARAM_INFO
	.align		4
.L_59:
        /*0028*/ 	.byte	0x04, 0x17
        /*002a*/ 	.short	(.L_61 - .L_60)
.L_60:
        /*002c*/ 	.word	0x00000000
        /*0030*/ 	.short	0x0000
        /*0032*/ 	.short	0x0000
        /*0034*/ 	.byte	0x00, 0xf0, 0x21, 0x00


	//----- nvinfo : EIATTR_SPARSE_MMA_MASK
	.align		4
.L_61:
        /*0038*/ 	.byte	0x03, 0x50
        /*003a*/ 	.short	0x0000


	//----- nvinfo : EIATTR_MAXREG_COUNT
	.align		4
        /*003c*/ 	.byte	0x03, 0x1b
        /*003e*/ 	.short	0x00ff


	//----- nvinfo : EIATTR_MERCURY_ISA_VERSION
	.align		4
        /*0040*/ 	.byte	0x03, 0x5f
        /*0042*/ 	.short	0x0101


	//----- nvinfo : EIATTR_EXIT_INSTR_OFFSETS
	.align		4
        /*0044*/ 	.byte	0x04, 0x1c
        /*0046*/ 	.short	(.L_63 - .L_62)


	//   ....[0]....
.L_62:
        /*0048*/ 	.word	0x00000080


	//   ....[1]....
        /*004c*/ 	.word	0x00000140


	//----- nvinfo : EIATTR_CBANK_PARAM_SIZE
	.align		4
.L_63:
        /*0050*/ 	.byte	0x03, 0x19
        /*0052*/ 	.short	0x0014


	//----- nvinfo : EIATTR_PARAM_CBANK
	.align		4
        /*0054*/ 	.byte	0x04, 0x0a
        /*0056*/ 	.short	(.L_65 - .L_64)
	.align		4
.L_64:
        /*0058*/ 	.word	index@(.nv.constant0._Z19cuda_softcap_kernelPfmf)
        /*005c*/ 	.short	0x0210
        /*005e*/ 	.short	0x0014


	//----- nvinfo : EIATTR_SW_WAR
	.align		4
.L_65:
        /*0060*/ 	.byte	0x04, 0x36
        /*0062*/ 	.short	(.L_67 - .L_66)
.L_66:
        /*0064*/ 	.word	0x00000008
.L_67:


//--------------------- .nv.callgraph             --------------------------
	.section	.nv.callgraph,"",@"SHT_CUDA_CALLGRAPH"
	.align	4
	.sectionentsize	8
	.align		4
        /*0000*/ 	.word	0x00000000
	.align		4
        /*0004*/ 	.word	0xffffffff
	.align		4
        /*0008*/ 	.word	0x00000000
	.align		4
        /*000c*/ 	.word	0xfffffffe
	.align		4
        /*0010*/ 	.word	0x00000000
	.align		4
        /*0014*/ 	.word	0xfffffffd
	.align		4
        /*0018*/ 	.word	0x00000000
	.align		4
        /*001c*/ 	.word	0xfffffffc


//--------------------- .nv.constant4             --------------------------
	.section	.nv.constant4,"a",@progbits
	.align	8
	.align		8
.nv.constant4:
        /*0000*/ 	.dword	_ZN41_INTERNAL_56126c77_10_softcap_cu_d1b8ff694cuda3std3__45__cpo5beginE
	.align		8
        /*0008*/ 	.dword	_ZN41_INTERNAL_56126c77_10_softcap_cu_d1b8ff694cuda3std3__45__cpo3endE
	.align		8
        /*0010*/ 	.dword	_ZN41_INTERNAL_56126c77_10_softcap_cu_d1b8ff694cuda3std3__45__cpo6cbeginE
	.align		8
        /*0018*/ 	.dword	_ZN41_INTERNAL_56126c77_10_softcap_cu_d1b8ff694cuda3std3__45__cpo4cendE
	.align		8
        /*0020*/ 	.dword	_ZN41_INTERNAL_56126c77_10_softcap_cu_d1b8ff694cuda3std3__45__cpo6rbeginE
	.align		8
        /*0028*/ 	.dword	_ZN41_INTERNAL_56126c77_10_softcap_cu_d1b8ff694cuda3std3__45__cpo4rendE
	.align		8
        /*0030*/ 	.dword	_ZN41_INTERNAL_56126c77_10_softcap_cu_d1b8ff694cuda3std3__45__cpo7crbeginE
	.align		8
        /*0038*/ 	.dword	_ZN41_INTERNAL_56126c77_10_softcap_cu_d1b8ff694cuda3std3__45__cpo5crendE
	.align		8
        /*0040*/ 	.dword	_ZN41_INTERNAL_56126c77_10_softcap_cu_d1b8ff694cuda3std3__443_GLOBAL__N__56126c77_10_softcap_cu_d1b8ff696ignoreE
	.align		8
        /*0048*/ 	.dword	_ZN41_INTERNAL_56126c77_10_softcap_cu_d1b8ff694cuda3std3__419piecewise_constructE
	.align		8
        /*0050*/ 	.dword	_ZN41_INTERNAL_56126c77_10_softcap_cu_d1b8ff694cuda3std3__48in_placeE
	.align		8
        /*0058*/ 	.dword	_ZN41_INTERNAL_56126c77_10_softcap_cu_d1b8ff694cuda3std3__420unreachable_sentinelE
	.align		8
        /*0060*/ 	.dword	_ZN41_INTERNAL_56126c77_10_softcap_cu_d1b8ff694cuda3std6ranges3__45__cpo4swapE
	.align		8
        /*0068*/ 	.dword	_ZN41_INTERNAL_56126c77_10_softcap_cu_d1b8ff694cuda3std6ranges3__45__cpo9iter_moveE
	.align		8
        /*0070*/ 	.dword	_ZN41_INTERNAL_56126c77_10_softcap_cu_d1b8ff694cuda3std6ranges3__45__cpo5beginE
	.align		8
        /*0078*/ 	.dword	_ZN41_INTERNAL_56126c77_10_softcap_cu_d1b8ff694cuda3std6ranges3__45__cpo3endE
	.align		8
        /*0080*/ 	.dword	_ZN41_INTERNAL_56126c77_10_softcap_cu_d1b8ff694cuda3std6ranges3__45__cpo6cbeginE
	.align		8
        /*0088*/ 	.dword	_ZN41_INTERNAL_56126c77_10_softcap_cu_d1b8ff694cuda3std6ranges3__45__cpo4cendE
	.align		8
        /*0090*/ 	.dword	_ZN41_INTERNAL_56126c77_10_softcap_cu_d1b8ff694cuda3std6ranges3__45__cpo7advanceE
	.align		8
        /*0098*/ 	.dword	_ZN41_INTERNAL_56126c77_10_softcap_cu_d1b8ff694cuda3std6ranges3__45__cpo9iter_swapE
	.align		8
        /*00a0*/ 	.dword	_ZN41_INTERNAL_56126c77_10_softcap_cu_d1b8ff694cuda3std6ranges3__45__cpo4nextE
	.align		8
        /*00a8*/ 	.dword	_ZN41_INTERNAL_56126c77_10_softcap_cu_d1b8ff694cuda3std6ranges3__45__cpo4prevE
	.align		8
        /*00b0*/ 	.dword	_ZN41_INTERNAL_56126c77_10_softcap_cu_d1b8ff694cuda3std6ranges3__45__cpo4dataE
	.align		8
        /*00b8*/ 	.dword	_ZN41_INTERNAL_56126c77_10_softcap_cu_d1b8ff694cuda3std6ranges3__45__cpo5cdataE
	.align		8
        /*00c0*/ 	.dword	_ZN41_INTERNAL_56126c77_10_softcap_cu_d1b8ff694cuda3std6ranges3__45__cpo4sizeE
	.align		8
        /*00c8*/ 	.dword	_ZN41_INTERNAL_56126c77_10_softcap_cu_d1b8ff694cuda3std6ranges3__45__cpo5ssizeE
	.align		8
        /*00d0*/ 	.dword	_ZN41_INTERNAL_56126c77_10_softcap_cu_d1b8ff694cuda3std6ranges3__45__cpo8distanceE
	.align		8
        /*00d8*/ 	.dword	_ZN41_INTERNAL_56126c77_10_softcap_cu_d1b8ff696thrust23THRUST_300001_SM_900_NS6system6detail10sequential3seqE


//--------------------- .text._Z21h_cuda_softcap_kernelP6__halfmf --------------------------
	.section	.text._Z21h_cuda_softcap_kernelP6__halfmf,"ax",@progbits
	.align	128
        .global         _Z21h_cuda_softcap_kernelP6__halfmf
        .type           _Z21h_cuda_softcap_kernelP6__halfmf,@function
        .size           _Z21h_cuda_softcap_kernelP6__halfmf,(.L_x_2 - _Z21h_cuda_softcap_kernelP6__halfmf)
        .other          _Z21h_cuda_softcap_kernelP6__halfmf,@"STO_CUDA_ENTRY STV_DEFAULT"
_Z21h_cuda_softcap_kernelP6__halfmf:
.text._Z21h_cuda_softcap_kernelP6__halfmf:
[----:B------:R-:W-:Y:S01]  /*0000*/  LDC R1, c[0x0][0x28] ;  /* 0x00000a00ff017b82 */ /* 0x000fe20000000800 */
[----:B------:R-:W0:Y:S01]  /*0010*/  S2R R5, SR_CTAID.X ;  /* 0x0000000000057919 */ /* 0x000e220000002500 */
[----:B------:R-:W-:Y:S01]  /*0020*/  HFMA2.MMA R3, -RZ, RZ, 0, 0 ;  /* 0x00000000ff037435 */ /* 0x000fe200000001ff */
[----:B------:R-:W-:Y:S01]  /*0030*/  ULDC.64 UR4, c[0x0][0x218] ;  /* 0x0000860000047ab9 */ /* 0x000fe20000000a00 */
[----:B------:R-:W0:Y:S06]  /*0040*/  S2R R2, SR_TID.X ;  /* 0x0000000000027919 */ /* 0x000e2c0000002100 */
[----:B0-----:R-:W-:-:S03]  /*0050*/  IMAD.WIDE.U32 R2, R5, 0x100, R2 ;  /* 0x0000010005027825 */ /* 0x001fc600078e0002 */
[C---:B------:R-:W-:Y:S02]  /*0060*/  SHF.L.U32 R0, R2.reuse, 0x1, RZ ;  /* 0x0000000102007819 */ /* 0x040fe400000006ff */
[----:B------:R-:W-:Y:S02]  /*0070*/  SHF.L.U64.HI R3, R2, 0x1, R3 ;  /* 0x0000000102037819 */ /* 0x000fe40000010203 */
[----:B------:R-:W-:-:S04]  /*0080*/  ISETP.GE.U32.AND P0, PT, R0, UR4, PT ;  /* 0x0000000400007c0c */ /* 0x000fc8000bf06070 */
[----:B------:R-:W-:-:S13]  /*0090*/  ISETP.GE.U32.AND.EX P0, PT, R3, UR5, PT, P0 ;  /* 0x0000000503007c0c */ /* 0x000fda000bf06100 */
[----:B------:R-:W-:Y:S05]  /*00a0*/  @P0 EXIT ;  /* 0x000000000000094d */ /* 0x000fea0003800000 */
[----:B------:R-:W-:Y:S01]  /*00b0*/  ULDC.64 UR4, c[0x0][0x210] ;  /* 0x0000840000047ab9 */ /* 0x000fe20000000a00 */
[----:B------:R-:W-:Y:S01]  /*00c0*/  ULDC UR6, c[0x0][0x220] ;  /* 0x0000880000067ab9 */ /* 0x000fe20000000800 */
[----:B------:R-:W-:-:S04]  /*00d0*/  LEA R2, P0, R0, UR4, 0x1 ;  /* 0x0000000400027c11 */ /* 0x000fc8000f8008ff */
[----:B------:R-:W-:Y:S01]  /*00e0*/  LEA.HI.X R3, R0, UR5, R3, 0x1, P0 ;  /* 0x0000000500037c11 */ /* 0x000fe200080f0c03 */
[----:B------:R-:W-:-:S04]  /*00f0*/  ULDC.64 UR4, c[0x0][0x208] ;  /* 0x0000820000047ab9 */ /* 0x000fc80000000a00 */
[----:B------:R-:W2:Y:S01]  /*0100*/  LDG.E R0, desc[UR4][R2.64] ;  /* 0x0000000402007981 */ /* 0x000ea2000c1e1900 */
[----:B------:R-:W0:Y:S01]  /*0110*/  MUFU.RCP R5, UR6 ;  /* 0x0000000600057d08 */ /* 0x000e220008001000 */
[--C-:B--2---:R-:W-:Y:S02]  /*0120*/  HADD2.F32 R4, -RZ, R0.reuse.H0_H0 ;  /* 0x20000000ff047230 */ /* 0x104fe40000004100 */
[----:B------:R-:W-:-:S03]  /*0130*/  HADD2.F32 R0, -RZ, R0.H1_H1 ;  /* 0x30000000ff007230 */ /* 0x000fc60000004100 */
[-C--:B0-----:R-:W-:Y:S02]  /*0140*/  FMUL.FTZ R4, R4, R5.reuse ;  /* 0x0000000504047220 */ /* 0x081fe40000410000 */
[----:B------:R-:W-:-:S04]  /*0150*/  FMUL.FTZ R0, R0, R5 ;  /* 0x0000000500007220 */ /* 0x000fc80000410000 */
[----:B------:R-:W0:Y:S08]  /*0160*/  MUFU.TANH R4, R4 ;  /* 0x0000000400047308 */ /* 0x000e300000002400 */
[----:B------:R-:W1:Y:S01]  /*0170*/  MUFU.TANH R0, R0 ;  /* 0x0000000000007308 */ /* 0x000e620000002400 */
[----:B0-----:R-:W-:Y:S01]  /*0180*/  FMUL.FTZ R5, R4, UR6 ;  /* 0x0000000604057c20 */ /* 0x001fe20008410000 */
[----:B-1----:R-:W-:-:S05]  /*0190*/  FMUL.FTZ R6, R0, UR6 ;  /* 0x0000000600067c20 */ /* 0x002fca0008410000 */
[----:B------:R-:W-:-:S05]  /*01a0*/  F2FP.F16.F32.PACK_AB R5, R6, R5 ;  /* 0x000000050605723e */ /* 0x000fca00000000ff */
[----:B------:R-:W-:Y:S01]  /*01b0*/  STG.E desc[UR4][R2.64], R5 ;  /* 0x0000000502007986 */ /* 0x000fe2000c101904 */
[----:B------:R-:W-:Y:S05]  /*01c0*/  EXIT ;  /* 0x000000000000794d */ /* 0x000fea0003800000 */
.L_x_0:
[----:B------:R-:W-:-:S00]  /*01d0*/  BRA `(.L_x_0) ;  /* 0xfffffffc00fc7947 */ /* 0x000fc0000383ffff */
[----:B------:R-:W-:-:S00]  /*01e0*/  NOP ;  /* 0x0000000000007918 */ /* 0x000fc00000000000 */
        /* <DEDUP_REMOVED lines=9> */
.L_x_2:


//--------------------- .text._Z19cuda_softcap_kernelPfmf --------------------------
	.section	.text._Z19cuda_softcap_kernelPfmf,"ax",@progbits
	.align	128
        .global         _Z19cuda_softcap_kernelPfmf
        .type           _Z19cuda_softcap_kernelPfmf,@function
        .size           _Z19cuda_softcap_kernelPfmf,(.L_x_3 - _Z19cuda_softcap_kernelPfmf)
        .other          _Z19cuda_softcap_kernelPfmf,@"STO_CUDA_ENTRY STV_DEFAULT"
_Z19cuda_softcap_kernelPfmf:
.text._Z19cuda_softcap_kernelPfmf:
[----:B------:R-:W-:Y:S01]  /*0000*/  LDC R1, c[0x0][0x28] ;  /* 0x00000a00ff017b82 */ /* 0x000fe20000000800 */
[----:B------:R-:W0:Y:S01]  /*0010*/  S2R R5, SR_CTAID.X ;  /* 0x0000000000057919 */ /* 0x000e220000002500 */
[----:B------:R-:W-:Y:S01]  /*0020*/  HFMA2.MMA R3, -RZ, RZ, 0, 0 ;  /* 0x00000000ff037435 */ /* 0x000fe200000001ff */
[----:B------:R-:W-:Y:S01]  /*0030*/  ULDC.64 UR4, c[0x0][0x218] ;  /* 0x0000860000047ab9 */ /* 0x000fe20000000a00 */
[----:B------:R-:W0:Y:S06]  /*0040*/  S2R R2, SR_TID.X ;  /* 0x0000000000027919 */ /* 0x000e2c0000002100 */
[----:B0-----:R-:W-:-:S03]  /*0050*/  IMAD.WIDE.U32 R2, R5, 0x100, R2 ;  /* 0x0000010005027825 */ /* 0x001fc600078e0002 */
        /* <DEDUP_REMOVED lines=9> */
[----:B------:R-:W2:Y:S02]  /*00f0*/  MUFU.RCP R3, UR6 ;  /* 0x0000000600037d08 */ /* 0x000ea40008001000 */
[----:B--2---:R-:W-:-:S06]  /*0100*/  FMUL.FTZ R0, R0, R3 ;  /* 0x0000000300007220 */ /* 0x004fcc0000410000 */
[----:B------:R-:W0:Y:S02]  /*0110*/  MUFU.TANH R0, R0 ;  /* 0x0000000000007308 */ /* 0x000e240000002400 */
[----:B0-----:R-:W-:-:S05]  /*0120*/  FMUL.FTZ R3, R0, UR6 ;  /* 0x0000000600037c20 */ /* 0x001fca0008410000 */
[----:B------:R-:W-:Y:S01]  /*0130*/  STG.E desc[UR4][R4.64], R3 ;  /* 0x0000000304007986 */ /* 0x000fe2000c101904 */
[----:B------:R-:W-:Y:S05]  /*0140*/  EXIT ;  /* 0x000000000000794d */ /* 0x000fea0003800000 */
.L_x_1:
        /* <DEDUP_REMOVED lines=11> */
.L_x_3:


//--------------------- .nv.shared.reserved.0     --------------------------
	.section	.nv.shared.reserved.0,"aw",@nobits
	.weak		__nv_reservedSMEM_offset_0_alias
	.size		__nv_reservedSMEM_offset_0_alias, 0, 0
	.other		__nv_reservedSMEM_offset_0_alias,@"STO_CUDA_RESERVED_SHARED STV_DEFAULT"
__nv_reservedSMEM_offset_0_alias:
	.zero		0


//--------------------- .nv.global                --------------------------
	.section	.nv.global,"aw",@nobits
.nv.global:
	.type		_ZN41_INTERNAL_56126c77_10_softcap_cu_d1b8ff694cuda3std3__48in_placeE,@object
	.size		_ZN41_INTERNAL_56126c77_10_softcap_cu_d1b8ff694cuda3std3__48in_placeE,(_ZN41_INTERNAL_56126c77_10_softcap_cu_d1b8ff694cuda3std6ranges3__45__cpo8distanceE - _ZN41_INTERNAL_56126c77_10_softcap_cu_d1b8ff694cuda3std3__48in_placeE)
_ZN41_INTERNAL_56126c77_10_softcap_cu_d1b8ff694cuda3std3__48in_placeE:
	.zero		1
	.type		_ZN41_INTERNAL_56126c77_10_softcap_cu_d1b8ff694cuda3std6ranges3__45__cpo8distanceE,@object
	.size		_ZN41_INTERNAL_56126c77_10_softcap_cu_d1b8ff694cuda3std6ranges3__45__cpo8distanceE,(_ZN41_INTERNAL_56126c77_10_softcap_cu_d1b8ff694cuda3std3__45__cpo6cbeginE - _ZN41_INTERNAL_56126c77_10_softcap_cu_d1b8ff694cuda3std6ranges3__45__cpo8distanceE)
_ZN41_INTERNAL_56126c77_10_softcap_cu_d1b8ff694cuda3std6ranges3__45__cpo8distanceE:
	.zero		1
	.type		_ZN41_INTERNAL_56126c77_10_softcap_cu_d1b8ff694cuda3std3__45__cpo6cbeginE,@object
	.size		_ZN41_INTERNAL_56126c77_10_softcap_cu_d1b8ff694cuda3std3__45__cpo6cbeginE,(_ZN41_INTERNAL_56126c77_10_softcap_cu_d1b8ff694cuda3std6ranges3__45__cpo7advanceE - _ZN41_INTERNAL_56126c77_10_softcap_cu_d1b8ff694cuda3std3__45__cpo6cbeginE)
_ZN41_INTERNAL_56126c77_10_softcap_cu_d1b8ff694cuda3std3__45__cpo6cbeginE:
	.zero		1
	.type		_ZN41_INTERNAL_56126c77_10_softcap_cu_d1b8ff694cuda3std6ranges3__45__cpo7advanceE,@object
	.size		_ZN41_INTERNAL_56126c77_10_softcap_cu_d1b8ff694cuda3std6ranges3__45__cpo7advanceE,(_ZN41_INTERNAL_56126c77_10_softcap_cu_d1b8ff694cuda3std3__45__cpo7crbeginE - _ZN41_INTERNAL_56126c77_10_softcap_cu_d1b8ff694cuda3std6ranges3__45__cpo7advanceE)
_ZN41_INTERNAL_56126c77_10_softcap_cu_d1b8ff694cuda3std6ranges3__45__cpo7advanceE:
	.zero		1
	.type		_ZN41_INTERNAL_56126c77_10_softcap_cu_d1b8ff694cuda3std3__45__cpo7crbeginE,@object
	.size		_ZN41_INTERNAL_56126c77_10_softcap_cu_d1b8ff694cuda3std3__45__cpo7crbeginE,(_ZN41_INTERNAL_56126c77_10_softcap_cu_d1b8ff694cuda3std6ranges3__45__cpo4dataE - _ZN41_INTERNAL_56126c77_10_softcap_cu_d1b8ff694cuda3std3__45__cpo7crbeginE)
_ZN41_INTERNAL_56126c77_10_softcap_cu_d1b8ff694cuda3std3__45__cpo7crbeginE:
	.zero		1
	.type		_ZN41_INTERNAL_56126c77_10_softcap_cu_d1b8ff694cuda3std6ranges3__45__cpo4dataE,@object
	.size		_ZN41_INTERNAL_56126c77_10_softcap_cu_d1b8ff694cuda3std6ranges3__45__cpo4dataE,(_ZN41_INTERNAL_56126c77_10_softcap_cu_d1b8ff694cuda3std6ranges3__45__cpo5beginE - _ZN41_INTERNAL_56126c77_10_softcap_cu_d1b8ff694cuda3std6ranges3__45__cpo4dataE)
_ZN41_INTERNAL_56126c77_10_softcap_cu_d1b8ff694cuda3std6ranges3__45__cpo4dataE:
	.zero		1
	.type		_ZN41_INTERNAL_56126c77_10_softcap_cu_d1b8ff694cuda3std6ranges3__45__cpo5beginE,@object
	.size		_ZN41_INTERNAL_56126c77_10_softcap_cu_d1b8ff694cuda3std6ranges3__45__cpo5beginE,(_ZN41_INTERNAL_56126c77_10_softcap_cu_d1b8ff694cuda3std3__443_GLOBAL__N__56126c77_10_softcap_cu_d1b8ff696ignoreE - _ZN41_INTERNAL_56126c77_10_softcap_cu_d1b8ff694cuda3std6ranges3__45__cpo5beginE)
_ZN41_INTERNAL_56126c77_10_softcap_cu_d1b8ff694cuda3std6ranges3__45__cpo5beginE:
	.zero		1
	.type		_ZN41_INTERNAL_56126c77_10_softcap_cu_d1b8ff694cuda3std3__443_GLOBAL__N__56126c77_10_softcap_cu_d1b8ff696ignoreE,@object
	.size		_ZN41_INTERNAL_56126c77_10_softcap_cu_d1b8ff694cuda3std3__443_GLOBAL__N__56126c77_10_softcap_cu_d1b8ff696ignoreE,(_ZN41_INTERNAL_56126c77_10_softcap_cu_d1b8ff694cuda3std6ranges3__45__cpo4sizeE - _ZN41_INTERNAL_56126c77_10_softcap_cu_d1b8ff694cuda3std3__443_GLOBAL__N__56126c77_10_softcap_cu_d1b8ff696ignoreE)
_ZN41_INTERNAL_56126c77_10_softcap_cu_d1b8ff694cuda3std3__443_GLOBAL__N__56126c77_10_softcap_cu_d1b8ff696ignoreE:
	.zero		1
	.type		_ZN41_INTERNAL_56126c77_10_softcap_cu_d1b8ff694cuda3std6ranges3__45__cpo4sizeE,@object
	.size		_ZN41_INTERNAL_56126c77_10_softcap_cu_d1b8ff694cuda3std6ranges3__45__cpo4sizeE,(_ZN41_INTERNAL_56126c77_10_softcap_cu_d1b8ff694cuda3std3__45__cpo5beginE - _ZN41_INTERNAL_56126c77_10_softcap_cu_d1b8ff694cuda3std6ranges3__45__cpo4sizeE)
_ZN41_INTERNAL_56126c77_10_softcap_cu_d1b8ff694cuda3std6ranges3__45__cpo4sizeE:
	.zero		1
	.type		_ZN41_INTERNAL_56126c77_10_softcap_cu_d1b8ff694cuda3std3__45__cpo5beginE,@object
	.size		_ZN41_INTERNAL_56126c77_10_softcap_cu_d1b8ff694cuda3std3__45__cpo5beginE,(_ZN41_INTERNAL_56126c77_10_softcap_cu_d1b8ff694cuda3std6ranges3__45__cpo6cbeginE - _ZN41_INTERNAL_56126c77_10_softcap_cu_d1b8ff694cuda3std3__45__cpo5beginE)
_ZN41_INTERNAL_56126c77_10_softcap_cu_d1b8ff694cuda3std3__45__cpo5beginE:
	.zero		1
	.type		_ZN41_INTERNAL_56126c77_10_softcap_cu_d1b8ff694cuda3std6ranges3__45__cpo6cbeginE,@object
	.size		_ZN41_INTERNAL_56126c77_10_softcap_cu_d1b8ff694cuda3std6ranges3__45__cpo6cbeginE,(_ZN41_INTERNAL_56126c77_10_softcap_cu_d1b8ff694cuda3std3__45__cpo6rbeginE - _ZN41_INTERNAL_56126c77_10_softcap_cu_d1b8ff694cuda3std6ranges3__45__cpo6cbeginE)
_ZN41_INTERNAL_56126c77_10_softcap_cu_d1b8ff694cuda3std6ranges3__45__cpo6cbeginE:
	.zero		1
	.type		_ZN41_INTERNAL_56126c77_10_softcap_cu_d1b8ff694cuda3std3__45__cpo6rbeginE,@object
	.size		_ZN41_INTERNAL_56126c77_10_softcap_cu_d1b8ff694cuda3std3__45__cpo6rbeginE,(_ZN41_INTERNAL_56126c77_10_softcap_cu_d1b8ff694cuda3std6ranges3__45__cpo4nextE - _ZN41_INTERNAL_56126c77_10_softcap_cu_d1b8ff694cuda3std3__45__cpo6rbeginE)
_ZN41_INTERNAL_56126c77_10_softcap_cu_d1b8ff694cuda3std3__45__cpo6rbeginE:
	.zero		1
	.type		_ZN41_INTERNAL_56126c77_10_softcap_cu_d1b8ff694cuda3std6ranges3__45__cpo4nextE,@object
	.size		_ZN41_INTERNAL_56126c77_10_softcap_cu_d1b8ff694cuda3std6ranges3__45__cpo4nextE,(_ZN41_INTERNAL_56126c77_10_softcap_cu_d1b8ff694cuda3std6ranges3__45__cpo4swapE - _ZN41_INTERNAL_56126c77_10_softcap_cu_d1b8ff694cuda3std6ranges3__45__cpo4nextE)
_ZN41_INTERNAL_56126c77_10_softcap_cu_d1b8ff694cuda3std6ranges3__45__cpo4nextE:
	.zero		1
	.type		_ZN41_INTERNAL_56126c77_10_softcap_cu_d1b8ff694cuda3std6ranges3__45__cpo4swapE,@object
	.size		_ZN41_INTERNAL_56126c77_10_softcap_cu_d1b8ff694cuda3std6ranges3__45__cpo4swapE,(_ZN41_INTERNAL_56126c77_10_softcap_cu_d1b8ff694cuda3std3__420unreachable_sentinelE - _ZN41_INTERNAL_56126c77_10_softcap_cu_d1b8ff694cuda3std6ranges3__45__cpo4swapE)
_ZN41_INTERNAL_56126c77_10_softcap_cu_d1b8ff694cuda3std6ranges3__45__cpo4swapE:
	.zero		1
	.type		_ZN41_INTERNAL_56126c77_10_softcap_cu_d1b8ff694cuda3std3__420unreachable_sentinelE,@object
	.size		_ZN41_INTERNAL_56126c77_10_softcap_cu_d1b8ff694cuda3std3__420unreachable_sentinelE,(_ZN41_INTERNAL_56126c77_10_softcap_cu_d1b8ff696thrust23THRUST_300001_SM_900_NS6system6detail10sequential3seqE - _ZN41_INTERNAL_56126c77_10_softcap_cu_d1b8ff694cuda3std3__420unreachable_sentinelE)
_ZN41_INTERNAL_56126c77_10_softcap_cu_d1b8ff694cuda3std3__420unreachable_sentinelE:
	.zero		1
	.type		_ZN41_INTERNAL_56126c77_10_softcap_cu_d1b8ff696thrust23THRUST_300001_SM_900_NS6system6detail10sequential3seqE,@object
	.size		_ZN41_INTERNAL_56126c77_10_softcap_cu_d1b8ff696thrust23THRUST_300001_SM_900_NS6system6detail10sequential3seqE,(_ZN41_INTERNAL_56126c77_10_softcap_cu_d1b8ff694cuda3std3__45__cpo4cendE - _ZN41_INTERNAL_56126c77_10_softcap_cu_d1b8ff696thrust23THRUST_300001_SM_900_NS6system6detail10sequential3seqE)
_ZN41_INTERNAL_56126c77_10_softcap_cu_d1b8ff696thrust23THRUST_300001_SM_900_NS6system6detail10sequential3seqE:
	.zero		1
	.type		_ZN41_INTERNAL_56126c77_10_softcap_cu_d1b8ff694cuda3std3__45__cpo4cendE,@object
	.size		_ZN41_INTERNAL_56126c77_10_softcap_cu_d1b8ff694cuda3std3__45__cpo4cendE,(_ZN41_INTERNAL_56126c77_10_softcap_cu_d1b8ff694cuda3std6ranges3__45__cpo9iter_swapE - _ZN41_INTERNAL_56126c77_10_softcap_cu_d1b8ff694cuda3std3__45__cpo4cendE)
_ZN41_INTERNAL_56126c77_10_softcap_cu_d1b8ff694cuda3std3__45__cpo4cendE:
	.zero		1
	.type		_ZN41_INTERNAL_56126c77_10_softcap_cu_d1b8ff694cuda3std6ranges3__45__cpo9iter_swapE,@object
	.size		_ZN41_INTERNAL_56126c77_10_softcap_cu_d1b8ff694cuda3std6ranges3__45__cpo9iter_swapE,(_ZN41_INTERNAL_56126c77_10_softcap_cu_d1b8ff694cuda3std3__45__cpo5crendE - _ZN41_INTERNAL_56126c77_10_softcap_cu_d1b8ff694cuda3std6ranges3__45__cpo9iter_swapE)
_ZN41_INTERNAL_56126c77_10_softcap_cu_d1b8ff694cuda3std6ranges3__45__cpo9iter_swapE:
	.zero		1
	.type		_ZN41_INTERNAL_56126c77_10_softcap_cu_d1b8ff694cuda3std3__45__cpo5crendE,@object
	.size		_ZN41_INTERNAL_56126c77_10_softcap_cu_d1b8ff694cuda3std3__45__cpo5crendE,(_ZN41_INTERNAL_56126c77_10_softcap_cu_d1b8ff694cuda3std6ranges3__45__cpo5cdataE - _ZN41_INTERNAL_56126c77_10_softcap_cu_d1b8ff694cuda3std3__45__cpo5crendE)
_ZN41_INTERNAL_56126c77_10_softcap_cu_d1b8ff694cuda3std3__45__cpo5crendE:
	.zero		1
	.type		_ZN41_INTERNAL_56126c77_10_softcap_cu_d1b8ff694cuda3std6ranges3__45__cpo5cdataE,@object
	.size		_ZN41_INTERNAL_56126c77_10_softcap_cu_d1b8ff694cuda3std6ranges3__45__cpo5cdataE,(_ZN41_INTERNAL_56126c77_10_softcap_cu_d1b8ff694cuda3std6ranges3__45__cpo3endE - _ZN41_INTERNAL_56126c77_10_softcap_cu_d1b8ff694cuda3std6ranges3__45__cpo5cdataE)
_ZN41_INTERNAL_56126c77_10_softcap_cu_d1b8ff694cuda3std6ranges3__45__cpo5cdataE:
	.zero		1
	.type		_ZN41_INTERNAL_56126c77_10_softcap_cu_d1b8ff694cuda3std6ranges3__45__cpo3endE,@object
	.size		_ZN41_INTERNAL_56126c77_10_softcap_cu_d1b8ff694cuda3std6ranges3__45__cpo3endE,(_ZN41_INTERNAL_56126c77_10_softcap_cu_d1b8ff694cuda3std3__419piecewise_constructE - _ZN41_INTERNAL_56126c77_10_softcap_cu_d1b8ff694cuda3std6ranges3__45__cpo3endE)
_ZN41_INTERNAL_56126c77_10_softcap_cu_d1b8ff694cuda3std6ranges3__45__cpo3endE:
	.zero		1
	.type		_ZN41_INTERNAL_56126c77_10_softcap_cu_d1b8ff694cuda3std3__419piecewise_constructE,@object
	.size		_ZN41_INTERNAL_56126c77_10_softcap_cu_d1b8ff694cuda3std3__419piecewise_constructE,(_ZN41_INTERNAL_56126c77_10_softcap_cu_d1b8ff694cuda3std6ranges3__45__cpo5ssizeE - _ZN41_INTERNAL_56126c77_10_softcap_cu_d1b8ff694cuda3std3__419piecewise_constructE)
_ZN41_INTERNAL_56126c77_10_softcap_cu_d1b8ff694cuda3std3__419piecewise_constructE:
	.zero		1
	.type		_ZN41_INTERNAL_56126c77_10_softcap_cu_d1b8ff694cuda3std6ranges3__45__cpo5ssizeE,@object
	.size		_ZN41_INTERNAL_56126c77_10_softcap_cu_d1b8ff694cuda3std6ranges3__45__cpo5ssizeE,(_ZN41_INTERNAL_56126c77_10_softcap_cu_d1b8ff694cuda3std3__45__cpo3endE - _ZN41_INTERNAL_56126c77_10_softcap_cu_d1b8ff694cuda3std6ranges3__45__cpo5ssizeE)
_ZN41_INTERNAL_56126c77_10_softcap_cu_d1b8ff694cuda3std6ranges3__45__cpo5ssizeE:
	.zero		1
	.type		_ZN41_INTERNAL_56126c77_10_softcap_cu_d1b8ff694cuda3std3__45__cpo3endE,@object
	.size		_ZN41_INTERNAL_56126c77_10_softcap_cu_d1b8ff694cuda3std3__45__cpo3endE,(_ZN41_INTERNAL_56126c77_10_softcap_cu_d1b8ff694cuda3std6ranges3__45__cpo4cendE - _ZN41_INTERNAL_56126c77_10_softcap_cu_d1b8ff694cuda3std3__45__cpo3endE)
_ZN41_INTERNAL_56126c77_10_softcap_cu_d1b8ff694cuda3std3__45__cpo3endE:
	.zero		1
	.type		_ZN41_INTERNAL_56126c77_10_softcap_cu_d1b8ff694cuda3std6ranges3__45__cpo4cendE,@object
	.size		_ZN41_INTERNAL_56126c77_10_softcap_cu_d1b8ff694cuda3std6ranges3__45__cpo4cendE,(_ZN41_INTERNAL_56126c77_10_softcap_cu_d1b8ff694cuda3std3__45__cpo4rendE - _ZN41_INTERNAL_56126c77_10_softcap_cu_d1b8ff694cuda3std6ranges3__45__cpo4cendE)
_ZN41_INTERNAL_56126c77_10_softcap_cu_d1b8ff694cuda3std6ranges3__45__cpo4cendE:
	.zero		1
	.type		_ZN41_INTERNAL_56126c77_10_softcap_cu_d1b8ff694cuda3std3__45__cpo4rendE,@object
	.size		_ZN41_INTERNAL_56126c77_10_softcap_cu_d1b8ff694cuda3std3__45__cpo4rendE,(_ZN41_INTERNAL_56126c77_10_softcap_cu_d1b8ff694cuda3std6ranges3__45__cpo4prevE - _ZN41_INTERNAL_56126c77_10_softcap_cu_d1b8ff694cuda3std3__45__cpo4rendE)
_ZN41_INTERNAL_56126c77_10_softcap_cu_d1b8ff694cuda3std3__45__cpo4rendE:
	.zero		1
	.type		_ZN41_INTERNAL_56126c77_10_softcap_cu_d1b8ff694cuda3std6ranges3__45__cpo4prevE,@object
	.size		_ZN41_INTERNAL_56126c77_10_softcap_cu_d1b8ff694cuda3std6ranges3__45__cpo4prevE,(_ZN41_INTERNAL_56126c77_10_softcap_cu_d1b8ff694cuda3std6ranges3__45__cpo9iter_moveE - _ZN41_INTERNAL_56126c77_10_softcap_cu_d1b8ff694cuda3std6ranges3__45__cpo4prevE)
_ZN41_INTERNAL_56126c77_10_softcap_cu_d1b8ff694cuda3std6ranges3__45__cpo4prevE:
	.zero		1
	.type		_ZN41_INTERNAL_56126c77_10_softcap_cu_d1b8ff694cuda3std6ranges3__45__cpo9iter_moveE,@object
	.size		_ZN41_INTERNAL_56126c77_10_softcap_cu_d1b8ff694cuda3std6ranges3__45__cpo9iter_moveE,(.L_13 - _ZN41_INTERNAL_56126c77_10_softcap_cu_d1b8ff694cuda3std6ranges3__45__cpo9iter_moveE)
_ZN41_INTERNAL_56126c77_10_softcap_cu_d1b8ff694cuda3std6ranges3__45__cpo9iter_moveE:
	.zero		1
.L_13:


//--------------------- .nv.constant0._Z21h_cuda_softcap_kernelP6__halfmf --------------------------
	.section	.nv.constant0._Z21h_cuda_softcap_kernelP6__halfmf,"a",@progbits
	.sectionflags	@""
	.align	4
.nv.constant0._Z21h_cuda_softcap_kernelP6__halfmf:
	.zero		548


//--------------------- .nv.constant0._Z19cuda_softcap_kernelPfmf --------------------------
	.section	.nv.constant0._Z19cuda_softcap_kernelPfmf,"a",@progbits
	.sectionflags	@""
	.align	4
.nv.constant0._Z19cuda_softcap_kernelPfmf:
	.zero		548


//--------------------- SYMBOLS --------------------------

	.type		.nv.reservedSmem.offset0,@object
	.size		.nv.reservedSmem.offset0,0x4
